//
// Generated by NVIDIA NVVM Compiler
//
// Compiler Build ID: CL-36424714
// Cuda compilation tools, release 13.0, V13.0.88
// Based on NVVM 20.0.0
//

.version 9.0
.target sm_100
.address_size 64

	// .globl	_Z9histogramPcPii
// _ZZ9histogramPcPiiE10shared_bin has been demoted

.visible .entry _Z9histogramPcPii(
	.param .u64 .ptr .align 1 _Z9histogramPcPii_param_0,
	.param .u64 .ptr .align 1 _Z9histogramPcPii_param_1,
	.param .u32 _Z9histogramPcPii_param_2
)
{
	.reg .pred 	%p<17>;
	.reg .b16 	%rs<2>;
	.reg .b32 	%r<80>;
	.reg .b64 	%rd<23>;
	// demoted variable
	.shared .align 4 .b8 _ZZ9histogramPcPiiE10shared_bin[512];
	ld.param.u64 	%rd2, [_Z9histogramPcPii_param_0];
	ld.param.u64 	%rd3, [_Z9histogramPcPii_param_1];
	ld.param.u32 	%r35, [_Z9histogramPcPii_param_2];
	cvta.to.global.u64 	%rd1, %rd3;
	add.s32 	%r36, %r35, -1;
	shr.s32 	%r37, %r36, 31;
	shr.u32 	%r38, %r37, 24;
	add.s32 	%r39, %r36, %r38;
	shr.s32 	%r1, %r39, 8;
	add.s32 	%r2, %r1, 1;
	shl.b32 	%r40, %r2, 8;
	div.s32 	%r3, 127, %r40;
	setp.lt.s32 	%p1, %r3, 0;
	@%p1 bra 	$L__BB0_22;
	mov.u32 	%r4, %ctaid.x;
	mov.u32 	%r5, %ntid.x;
	mov.u32 	%r6, %tid.x;
	add.s32 	%r7, %r3, 1;
	setp.lt.u32 	%p2, %r3, 3;
	mov.b32 	%r79, 0;
	@%p2 bra 	$L__BB0_12;
	and.b32  	%r79, %r7, 2147483644;
	neg.s32 	%r77, %r79;
	add.s32 	%r42, %r4, %r1;
	mad.lo.s32 	%r43, %r5, %r42, %r5;
	add.s32 	%r76, %r6, %r43;
	shl.b32 	%r44, %r1, 2;
	add.s32 	%r45, %r44, 4;
	mul.lo.s32 	%r11, %r5, %r45;
	shl.b32 	%r46, %r1, 1;
	add.s32 	%r47, %r4, %r46;
	add.s32 	%r48, %r47, 2;
	mad.lo.s32 	%r75, %r5, %r48, %r6;
	mad.lo.s32 	%r49, %r1, 3, %r4;
	add.s32 	%r50, %r49, 3;
	mad.lo.s32 	%r74, %r5, %r50, %r6;
	mad.lo.s32 	%r73, %r5, %r4, %r6;
$L__BB0_3:
	.pragma "nounroll";
	setp.gt.s32 	%p3, %r73, 127;
	@%p3 bra 	$L__BB0_5;
	mul.wide.s32 	%rd4, %r73, 4;
	add.s64 	%rd5, %rd1, %rd4;
	mov.b32 	%r51, 0;
	st.global.u32 	[%rd5], %r51;
$L__BB0_5:
	setp.gt.s32 	%p4, %r76, 127;
	@%p4 bra 	$L__BB0_7;
	mul.wide.s32 	%rd6, %r76, 4;
	add.s64 	%rd7, %rd1, %rd6;
	mov.b32 	%r52, 0;
	st.global.u32 	[%rd7], %r52;
$L__BB0_7:
	setp.gt.s32 	%p5, %r75, 127;
	@%p5 bra 	$L__BB0_9;
	mul.wide.s32 	%rd8, %r75, 4;
	add.s64 	%rd9, %rd1, %rd8;
	mov.b32 	%r53, 0;
	st.global.u32 	[%rd9], %r53;
$L__BB0_9:
	setp.gt.s32 	%p6, %r74, 127;
	@%p6 bra 	$L__BB0_11;
	mul.wide.s32 	%rd10, %r74, 4;
	add.s64 	%rd11, %rd1, %rd10;
	mov.b32 	%r54, 0;
	st.global.u32 	[%rd11], %r54;
$L__BB0_11:
	add.s32 	%r77, %r77, 4;
	add.s32 	%r76, %r76, %r11;
	add.s32 	%r75, %r75, %r11;
	add.s32 	%r74, %r74, %r11;
	add.s32 	%r73, %r73, %r11;
	setp.ne.s32 	%p7, %r77, 0;
	@%p7 bra 	$L__BB0_3;
$L__BB0_12:
	and.b32  	%r55, %r7, 3;
	setp.eq.s32 	%p8, %r55, 0;
	@%p8 bra 	$L__BB0_22;
	setp.eq.s32 	%p9, %r55, 1;
	@%p9 bra 	$L__BB0_19;
	mad.lo.s32 	%r26, %r79, %r2, %r4;
	mad.lo.s32 	%r27, %r26, %r5, %r6;
	setp.gt.s32 	%p10, %r27, 127;
	@%p10 bra 	$L__BB0_16;
	mul.wide.s32 	%rd12, %r27, 4;
	add.s64 	%rd13, %rd1, %rd12;
	mov.b32 	%r56, 0;
	st.global.u32 	[%rd13], %r56;
$L__BB0_16:
	add.s32 	%r57, %r26, %r2;
	mad.lo.s32 	%r28, %r57, %r5, %r6;
	setp.gt.s32 	%p11, %r28, 127;
	@%p11 bra 	$L__BB0_18;
	mul.wide.s32 	%rd14, %r28, 4;
	add.s64 	%rd15, %rd1, %rd14;
	mov.b32 	%r58, 0;
	st.global.u32 	[%rd15], %r58;
$L__BB0_18:
	add.s32 	%r79, %r79, 2;
$L__BB0_19:
	and.b32  	%r59, %r3, 1;
	setp.eq.b32 	%p12, %r59, 1;
	@%p12 bra 	$L__BB0_22;
	mad.lo.s32 	%r60, %r79, %r2, %r4;
	mad.lo.s32 	%r31, %r60, %r5, %r6;
	setp.gt.s32 	%p13, %r31, 127;
	@%p13 bra 	$L__BB0_22;
	mul.wide.s32 	%rd16, %r31, 4;
	add.s64 	%rd17, %rd1, %rd16;
	mov.b32 	%r61, 0;
	st.global.u32 	[%rd17], %r61;
$L__BB0_22:
	mov.u32 	%r32, %tid.x;
	setp.gt.u32 	%p14, %r32, 127;
	shl.b32 	%r62, %r32, 2;
	mov.u32 	%r63, _ZZ9histogramPcPiiE10shared_bin;
	add.s32 	%r33, %r63, %r62;
	@%p14 bra 	$L__BB0_24;
	mov.b32 	%r64, 0;
	st.shared.u32 	[%r33], %r64;
$L__BB0_24:
	bar.sync 	0;
	mov.u32 	%r65, %ctaid.x;
	mov.u32 	%r66, %ntid.x;
	mad.lo.s32 	%r34, %r65, %r66, %r32;
	setp.ge.s32 	%p15, %r34, %r35;
	@%p15 bra 	$L__BB0_26;
	cvt.s64.s32 	%rd18, %r34;
	cvta.to.global.u64 	%rd19, %rd2;
	add.s64 	%rd20, %rd19, %rd18;
	ld.global.s8 	%rs1, [%rd20];
	mul.wide.s16 	%r67, %rs1, 4;
	add.s32 	%r69, %r63, %r67;
	atom.shared.add.u32 	%r70, [%r69], 1;
$L__BB0_26:
	setp.gt.u32 	%p16, %r32, 127;
	bar.sync 	0;
	@%p16 bra 	$L__BB0_28;
	mul.wide.u32 	%rd21, %r32, 4;
	add.s64 	%rd22, %rd1, %rd21;
	ld.shared.u32 	%r71, [%r33];
	atom.global.add.u32 	%r72, [%rd22], %r71;
$L__BB0_28:
	bar.sync 	0;
	ret;

}


// ===== COMPILED SASS (sm_100) =====

	.target	sm_100

	.elftype	@"ET_EXEC"


//--------------------- .note.nv.tkinfo           --------------------------
	.section	.note.nv.tkinfo,"",@"SHT_NOTE"
	.sectionflags	@"SHF_NOTE_NV_TKINFO"
	.tkinfo
        /*0018*/ 	.word	0x00000002
        /*0030*/ 	.string	""
        /*0030*/ 	.string	"ptxas"
        /*0030*/ 	.string	"Cuda compilation tools, release 13.0, V13.0.88"
        /*0030*/ 	.string	"Build cuda_13.0.r13.0/compiler.36424714_0"
        /*0030*/ 	.string	"-arch sm_100 -m 64 "



//--------------------- .note.nv.cuinfo           --------------------------
	.section	.note.nv.cuinfo,"",@"SHT_NOTE"
	.sectionflags	@"SHF_NOTE_NV_CUINFO"
        /*0018*/ 	.short	0x0002
        /*001a*/ 	.short	0x0064
        /*001c*/ 	.short	0x0082
	.zero		2


//--------------------- .nv.info                  --------------------------
	.section	.nv.info,"",@"SHT_CUDA_INFO"
	.align	4


	//----- nvinfo : EIATTR_REGCOUNT
	.align		4
        /*0000*/ 	.byte	0x04, 0x2f
        /*0002*/ 	.short	(.L_1 - .L_0)
	.align		4
.L_0:
        /*0004*/ 	.word	index@(_Z9histogramPcPii)
        /*0008*/ 	.word	0x00000018


	//----- nvinfo : EIATTR_FRAME_SIZE
	.align		4
.L_1:
        /*000c*/ 	.byte	0x04, 0x11
        /*000e*/ 	.short	(.L_3 - .L_2)
	.align		4
.L_2:
        /*0010*/ 	.word	index@(_Z9histogramPcPii)
        /*0014*/ 	.word	0x00000000


	//----- nvinfo : EIATTR_MIN_STACK_SIZE
	.align		4
.L_3:
        /*0018*/ 	.byte	0x04, 0x12
        /*001a*/ 	.short	(.L_5 - .L_4)
	.align		4
.L_4:
        /*001c*/ 	.word	index@(_Z9histogramPcPii)
        /*0020*/ 	.word	0x00000000
.L_5:


//--------------------- .nv.compat                --------------------------
	.section	.nv.compat,"",@"SHT_CUDA_COMPAT_INFO"
	.align	4
        /*0000*/ 	.byte	0x02, 0x09, 0x00, 0x00, 0x02, 0x02, 0x01, 0x00, 0x02, 0x05, 0x05, 0x00, 0x03, 0x07, 0x01, 0x01
        /*0010*/ 	.byte	0x02, 0x03, 0x00, 0x00, 0x02, 0x06, 0x01, 0x00, 0x04, 0x0b, 0x08, 0x00, 0x09, 0x00, 0x00, 0x00
        /*0020*/ 	.byte	0x00, 0x00, 0x00, 0x00


//--------------------- .nv.info._Z9histogramPcPii --------------------------
	.section	.nv.info._Z9histogramPcPii,"",@"SHT_CUDA_INFO"
	.sectionflags	@""
	.align	4


	//----- nvinfo : EIATTR_CUDA_API_VERSION
	.align		4
        /*0000*/ 	.byte	0x04, 0x37
        /*0002*/ 	.short	(.L_7 - .L_6)
.L_6:
        /*0004*/ 	.word	0x00000082


	//----- nvinfo : EIATTR_KPARAM_INFO
	.align		4
.L_7:
        /*0008*/ 	.byte	0x04, 0x17
        /*000a*/ 	.short	(.L_9 - .L_8)
.L_8:
        /*000c*/ 	.word	0x00000000
        /*0010*/ 	.short	0x0002
        /*0012*/ 	.short	0x0010
        /*0014*/ 	.byte	0x00, 0xf0, 0x11, 0x00


	//----- nvinfo : EIATTR_KPARAM_INFO
	.align		4
.L_9:
        /*0018*/ 	.byte	0x04, 0x17
        /*001a*/ 	.short	(.L_11 - .L_10)
.L_10:
        /*001c*/ 	.word	0x00000000
        /*0020*/ 	.short	0x0001
        /*0022*/ 	.short	0x0008
        /*0024*/ 	.byte	0x00, 0xf5, 0x21, 0x00


	//----- nvinfo : EIATTR_KPARAM_INFO
	.align		4
.L_11:
        /*0028*/ 	.byte	0x04, 0x17
        /*002a*/ 	.short	(.L_13 - .L_12)
.L_12:
        /*002c*/ 	.word	0x00000000
        /*0030*/ 	.short	0x0000
        /*0032*/ 	.short	0x0000
        /*0034*/ 	.byte	0x00, 0xf5, 0x21, 0x00


	//----- nvinfo : EIATTR_SPARSE_MMA_MASK
	.align		4
.L_13:
        /*0038*/ 	.byte	0x03, 0x50
        /*003a*/ 	.short	0x0000


	//----- nvinfo : EIATTR_MAXREG_COUNT
	.align		4
        /*003c*/ 	.byte	0x03, 0x1b
        /*003e*/ 	.short	0x00ff


	//----- nvinfo : EIATTR_NUM_BARRIERS
	.align		4
        /*0040*/ 	.byte	0x02, 0x4c
        /*0042*/ 	.byte	0x01
	.zero		1


	//----- nvinfo : EIATTR_MERCURY_ISA_VERSION
	.align		4
        /*0044*/ 	.byte	0x03, 0x5f
        /*0046*/ 	.short	0x0101


	//----- nvinfo : EIATTR_VRC_CTA_INIT_COUNT
	.align		4
        /*0048*/ 	.byte	0x02, 0x4a
	.zero		1
	.zero		1


	//----- nvinfo : EIATTR_EXIT_INSTR_OFFSETS
	.align		4
        /*004c*/ 	.byte	0x04, 0x1c
        /*004e*/ 	.short	(.L_15 - .L_14)


	//   ....[0]....
.L_14:
        /*0050*/ 	.word	0x00000870


	//----- nvinfo : EIATTR_CRS_STACK_SIZE
	.align		4
.L_15:
        /*0054*/ 	.byte	0x04, 0x1e
        /*0056*/ 	.short	(.L_17 - .L_16)
.L_16:
        /*0058*/ 	.word	0x00000000


	//----- nvinfo : EIATTR_CBANK_PARAM_SIZE
	.align		4
.L_17:
        /*005c*/ 	.byte	0x03, 0x19
        /*005e*/ 	.short	0x0014


	//----- nvinfo : EIATTR_PARAM_CBANK
	.align		4
        /*0060*/ 	.byte	0x04, 0x0a
        /*0062*/ 	.short	(.L_19 - .L_18)
	.align		4
.L_18:
        /*0064*/ 	.word	index@(.nv.constant0._Z9histogramPcPii)
        /*0068*/ 	.short	0x0380
        /*006a*/ 	.short	0x0014


	//----- nvinfo : EIATTR_SW_WAR
	.align		4
.L_19:
        /*006c*/ 	.byte	0x04, 0x36
        /*006e*/ 	.short	(.L_21 - .L_20)
.L_20:
        /*0070*/ 	.word	0x00000008
.L_21:


//--------------------- .nv.callgraph             --------------------------
	.section	.nv.callgraph,"",@"SHT_CUDA_CALLGRAPH"
	.align	4
	.sectionentsize	8
	.align		4
        /*0000*/ 	.word	0x00000000
	.align		4
        /*0004*/ 	.word	0xffffffff
	.align		4
        /*0008*/ 	.word	0x00000000
	.align		4
        /*000c*/ 	.word	0xfffffffe
	.align		4
        /*0010*/ 	.word	0x00000000
	.align		4
        /*0014*/ 	.word	0xfffffffd
	.align		4
        /*0018*/ 	.word	0x00000000
	.align		4
        /*001c*/ 	.word	0xfffffffc


//--------------------- .text._Z9histogramPcPii   --------------------------
	.section	.text._Z9histogramPcPii,"ax",@progbits
	.align	128
        .global         _Z9histogramPcPii
        .type           _Z9histogramPcPii,@function
        .size           _Z9histogramPcPii,(.L_x_9 - _Z9histogramPcPii)
        .other          _Z9histogramPcPii,@"STO_CUDA_ENTRY STV_DEFAULT"
_Z9histogramPcPii:
.text._Z9histogramPcPii:
[----:B------:R-:W-:Y:S08]  /*0000*/  LDC R1, c[0x0][0x37c] ;  /* 0x0000df00ff017b82 */ /* 0x000ff00000000800 */
[----:B------:R-:W0:Y:S01]  /*0010*/  LDC R0, c[0x0][0x390] ;  /* 0x0000e400ff007b82 */ /* 0x000e220000000800 */
[----:B------:R-:W1:Y:S01]  /*0020*/  LDCU.64 UR6, c[0x0][0x358] ;  /* 0x00006b00ff0677ac */ /* 0x000e620008000a00 */
[----:B0-----:R-:W-:-:S05]  /*0030*/  VIADD R0, R0, 0xffffffff ;  /* 0xffffffff00007836 */ /* 0x001fca0000000000 */
[----:B------:R-:W-:-:S04]  /*0040*/  SHF.R.S32.HI R3, RZ, 0x1f, R0 ;  /* 0x0000001fff037819 */ /* 0x000fc80000011400 */
[----:B------:R-:W-:-:S04]  /*0050*/  LEA.HI R2, R3, R0, RZ, 0x8 ;  /* 0x0000000003027211 */ /* 0x000fc800078f40ff */
[----:B------:R-:W-:-:S05]  /*0060*/  SHF.R.S32.HI R2, RZ, 0x8, R2 ;  /* 0x00000008ff027819 */ /* 0x000fca0000011402 */
[----:B------:R-:W-:-:S05]  /*0070*/  VIADD R0, R2, 0x1 ;  /* 0x0000000102007836 */ /* 0x000fca0000000000 */
[----:B------:R-:W-:-:S04]  /*0080*/  SHF.L.U32 R9, R0, 0x8, RZ ;  /* 0x0000000800097819 */ /* 0x000fc800000006ff */
[-C--:B------:R-:W-:Y:S02]  /*0090*/  IABS R6, R9.reuse ;  /* 0x0000000900067213 */ /* 0x080fe40000000000 */
[----:B------:R-:W-:Y:S02]  /*00a0*/  IABS R8, R9 ;  /* 0x0000000900087213 */ /* 0x000fe40000000000 */
[----:B------:R-:W0:Y:S08]  /*00b0*/  I2F.RP R3, R6 ;  /* 0x0000000600037306 */ /* 0x000e300000209400 */
[----:B0-----:R-:W0:Y:S02]  /*00c0*/  MUFU.RCP R3, R3 ;  /* 0x0000000300037308 */ /* 0x001e240000001000 */
[----:B0-----:R-:W-:-:S06]  /*00d0*/  VIADD R4, R3, 0xffffffe ;  /* 0x0ffffffe03047836 */ /* 0x001fcc0000000000 */
[----:B------:R0:W2:Y:S02]  /*00e0*/  F2I.FTZ.U32.TRUNC.NTZ R5, R4 ;  /* 0x0000000400057305 */ /* 0x0000a4000021f000 */
[----:B0-----:R-:W-:Y:S02]  /*00f0*/  HFMA2 R4, -RZ, RZ, 0, 0 ;  /* 0x00000000ff047431 */ /* 0x001fe400000001ff */
[----:B--2---:R-:W-:-:S04]  /*0100*/  IMAD.MOV R7, RZ, RZ, -R5 ;  /* 0x000000ffff077224 */ /* 0x004fc800078e0a05 */
[----:B------:R-:W-:-:S04]  /*0110*/  IMAD R7, R7, R6, RZ ;  /* 0x0000000607077224 */ /* 0x000fc800078e02ff */
[----:B------:R-:W-:-:S04]  /*0120*/  IMAD.HI.U32 R5, R5, R7, R4 ;  /* 0x0000000705057227 */ /* 0x000fc800078e0004 */
[----:B------:R-:W-:Y:S02]  /*0130*/  IMAD.MOV R7, RZ, RZ, -R8 ;  /* 0x000000ffff077224 */ /* 0x000fe400078e0a08 */
[----:B------:R-:W-:-:S04]  /*0140*/  IMAD.HI.U32 R14, R5, 0x7f, RZ ;  /* 0x0000007f050e7827 */ /* 0x000fc800078e00ff */
[----:B------:R-:W-:-:S05]  /*0150*/  IMAD R3, R14, R7, 0x7f ;  /* 0x0000007f0e037424 */ /* 0x000fca00078e0207 */
[----:B------:R-:W-:-:S13]  /*0160*/  ISETP.GT.U32.AND P1, PT, R6, R3, PT ;  /* 0x000000030600720c */ /* 0x000fda0003f24070 */
[----:B------:R-:W-:Y:S01]  /*0170*/  @!P1 IMAD.IADD R3, R3, 0x1, -R6 ;  /* 0x0000000103039824 */ /* 0x000fe200078e0a06 */
[----:B------:R-:W-:Y:S02]  /*0180*/  @!P1 IADD3 R14, PT, PT, R14, 0x1, RZ ;  /* 0x000000010e0e9810 */ /* 0x000fe40007ffe0ff */
[----:B------:R-:W-:Y:S02]  /*0190*/  ISETP.NE.AND P1, PT, R9, RZ, PT ;  /* 0x000000ff0900720c */ /* 0x000fe40003f25270 */
[----:B------:R-:W-:Y:S02]  /*01a0*/  ISETP.GE.U32.AND P0, PT, R3, R6, PT ;  /* 0x000000060300720c */ /* 0x000fe40003f06070 */
[----:B------:R-:W-:-:S04]  /*01b0*/  LOP3.LUT R3, R9, 0x7f, RZ, 0x3c, !PT ;  /* 0x0000007f09037812 */ /* 0x000fc800078e3cff */
[----:B------:R-:W-:-:S07]  /*01c0*/  ISETP.GE.AND P2, PT, R3, RZ, PT ;  /* 0x000000ff0300720c */ /* 0x000fce0003f46270 */
[----:B------:R-:W-:-:S06]  /*01d0*/  @P0 VIADD R14, R14, 0x1 ;  /* 0x000000010e0e0836 */ /* 0x000fcc0000000000 */
[----:B------:R-:W-:Y:S01]  /*01e0*/  @!P2 IMAD.MOV R14, RZ, RZ, -R14 ;  /* 0x000000ffff0ea224 */ /* 0x000fe200078e0a0e */
[----:B------:R-:W-:-:S04]  /*01f0*/  @!P1 LOP3.LUT R14, RZ, R9, RZ, 0x33, !PT ;  /* 0x00000009ff0e9212 */ /* 0x000fc800078e33ff */
[----:B------:R-:W-:-:S13]  /*0200*/  ISETP.GE.AND P0, PT, R14, RZ, PT ;  /* 0x000000ff0e00720c */ /* 0x000fda0003f06270 */
[----:B-1----:R-:W-:Y:S05]  /*0210*/  @!P0 BRA `(.L_x_0) ;  /* 0x0000000400188947 */ /* 0x002fea0003800000 */
[----:B------:R-:W0:Y:S01]  /*0220*/  S2R R11, SR_CTAID.X ;  /* 0x00000000000b7919 */ /* 0x000e220000002500 */
[----:B------:R-:W1:Y:S01]  /*0230*/  LDC R13, c[0x0][0x360] ;  /* 0x0000d800ff0d7b82 */ /* 0x000e620000000800 */
[C---:B------:R-:W-:Y:S01]  /*0240*/  ISETP.GE.U32.AND P1, PT, R14.reuse, 0x3, PT ;  /* 0x000000030e00780c */ /* 0x040fe20003f26070 */
[----:B------:R-:W-:Y:S01]  /*0250*/  IMAD.MOV.U32 R12, RZ, RZ, RZ ;  /* 0x000000ffff0c7224 */ /* 0x000fe200078e00ff */
[----:B------:R-:W2:Y:S01]  /*0260*/  S2R R10, SR_TID.X ;  /* 0x00000000000a7919 */ /* 0x000ea20000002100 */
[----:B------:R-:W-:-:S04]  /*0270*/  IADD3 R5, PT, PT, R14, 0x1, RZ ;  /* 0x000000010e057810 */ /* 0x000fc80007ffe0ff */
[----:B------:R-:W-:-:S06]  /*0280*/  LOP3.LUT P0, R20, R5, 0x3, RZ, 0xc0, !PT ;  /* 0x0000000305147812 */ /* 0x000fcc000780c0ff */
[----:B------:R-:W-:Y:S07]  /*0290*/  @!P1 BRA `(.L_x_1) ;  /* 0x0000000000949947 */ /* 0x000fee0003800000 */
[C-C-:B0-----:R-:W-:Y:S01]  /*02a0*/  IMAD.IADD R4, R2.reuse, 0x1, R11.reuse ;  /* 0x0000000102047824 */ /* 0x141fe200078e020b */
[C---:B------:R-:W-:Y:S01]  /*02b0*/  LEA R3, R2.reuse, R11, 0x1 ;  /* 0x0000000b02037211 */ /* 0x040fe200078e08ff */
[-C--:B-12---:R-:W-:Y:S01]  /*02c0*/  IMAD R15, R11, R13.reuse, R10 ;  /* 0x0000000d0b0f7224 */ /* 0x086fe200078e020a */
[C---:B------:R-:W-:Y:S01]  /*02d0*/  LEA R18, R2.reuse, 0x4, 0x2 ;  /* 0x0000000402127811 */ /* 0x040fe200078e10ff */
[----:B------:R-:W-:Y:S01]  /*02e0*/  IMAD R2, R2, 0x3, R11 ;  /* 0x0000000302027824 */ /* 0x000fe200078e020b */
[----:B------:R-:W-:Y:S01]  /*02f0*/  LOP3.LUT R12, R5, 0x7ffffffc, RZ, 0xc0, !PT ;  /* 0x7ffffffc050c7812 */ /* 0x000fe200078ec0ff */
[----:B------:R-:W-:Y:S02]  /*0300*/  IMAD R17, R4, R13, R13 ;  /* 0x0000000d04117224 */ /* 0x000fe400078e020d */
[----:B------:R-:W-:Y:S01]  /*0310*/  VIADD R3, R3, 0x2 ;  /* 0x0000000203037836 */ /* 0x000fe20000000000 */
[----:B------:R-:W-:Y:S01]  /*0320*/  IADD3 R16, PT, PT, -R12, RZ, RZ ;  /* 0x000000ff0c107210 */ /* 0x000fe20007ffe1ff */
[----:B------:R-:W-:-:S02]  /*0330*/  VIADD R2, R2, 0x3 ;  /* 0x0000000302027836 */ /* 0x000fc40000000000 */
[-C--:B------:R-:W-:Y:S02]  /*0340*/  IMAD R18, R18, R13.reuse, RZ ;  /* 0x0000000d12127224 */ /* 0x080fe400078e02ff */
[--C-:B------:R-:W-:Y:S02]  /*0350*/  IMAD.IADD R17, R17, 0x1, R10.reuse ;  /* 0x0000000111117824 */ /* 0x100fe400078e020a */
[-CC-:B------:R-:W-:Y:S02]  /*0360*/  IMAD R19, R3, R13.reuse, R10.reuse ;  /* 0x0000000d03137224 */ /* 0x180fe400078e020a */
[----:B------:R-:W-:-:S07]  /*0370*/  IMAD R21, R2, R13, R10 ;  /* 0x0000000d02157224 */ /* 0x000fce00078e020a */
.L_x_2:
[----:B------:R-:W-:Y:S02]  /*0380*/  ISETP.GT.AND P1, PT, R15, 0x7f, PT ;  /* 0x0000007f0f00780c */ /* 0x000fe40003f24270 */
[----:B------:R-:W-:Y:S02]  /*0390*/  ISETP.GT.AND P2, PT, R17, 0x7f, PT ;  /* 0x0000007f1100780c */ /* 0x000fe40003f44270 */
[----:B------:R-:W-:Y:S02]  /*03a0*/  ISETP.GT.AND P3, PT, R19, 0x7f, PT ;  /* 0x0000007f1300780c */ /* 0x000fe40003f64270 */
[----:B------:R-:W-:Y:S02]  /*03b0*/  ISETP.GT.AND P4, PT, R21, 0x7f, PT ;  /* 0x0000007f1500780c */ /* 0x000fe40003f84270 */
[----:B------:R-:W-:-:S05]  /*03c0*/  IADD3 R16, PT, PT, R16, 0x4, RZ ;  /* 0x0000000410107810 */ /* 0x000fca0007ffe0ff */
[----:B----4-:R-:W0:Y:S08]  /*03d0*/  @!P1 LDC.64 R4, c[0x0][0x388] ;  /* 0x0000e200ff049b82 */ /* 0x010e300000000a00 */
[----:B------:R-:W1:Y:S08]  /*03e0*/  @!P2 LDC.64 R8, c[0x0][0x388] ;  /* 0x0000e200ff08ab82 */ /* 0x000e700000000a00 */
[----:B------:R-:W2:Y:S08]  /*03f0*/  @!P3 LDC.64 R6, c[0x0][0x388] ;  /* 0x0000e200ff06bb82 */ /* 0x000eb00000000a00 */
[----:B------:R-:W3:Y:S01]  /*0400*/  @!P4 LDC.64 R2, c[0x0][0x388] ;  /* 0x0000e200ff02cb82 */ /* 0x000ee20000000a00 */
[----:B0-----:R-:W-:-:S04]  /*0410*/  @!P1 IMAD.WIDE R4, R15, 0x4, R4 ;  /* 0x000000040f049825 */ /* 0x001fc800078e0204 */
[----:B------:R-:W-:Y:S01]  /*0420*/  IMAD.IADD R15, R18, 0x1, R15 ;  /* 0x00000001120f7824 */ /* 0x000fe200078e020f */
[----:B------:R4:W-:Y:S01]  /*0430*/  @!P1 STG.E desc[UR6][R4.64], RZ ;  /* 0x000000ff04009986 */ /* 0x0009e2000c101906 */
[----:B------:R-:W-:Y:S01]  /*0440*/  ISETP.NE.AND P1, PT, R16, RZ, PT ;  /* 0x000000ff1000720c */ /* 0x000fe20003f25270 */
[----:B-1----:R-:W-:Y:S01]  /*0450*/  @!P2 IMAD.WIDE R8, R17, 0x4, R8 ;  /* 0x000000041108a825 */ /* 0x002fe200078e0208 */
[----:B------:R-:W-:-:S04]  /*0460*/  IADD3 R17, PT, PT, R18, R17, RZ ;  /* 0x0000001112117210 */ /* 0x000fc80007ffe0ff */
[----:B------:R4:W-:Y:S01]  /*0470*/  @!P2 STG.E desc[UR6][R8.64], RZ ;  /* 0x000000ff0800a986 */ /* 0x0009e2000c101906 */
[----:B--2---:R-:W-:-:S04]  /*0480*/  @!P3 IMAD.WIDE R6, R19, 0x4, R6 ;  /* 0x000000041306b825 */ /* 0x004fc800078e0206 */
[C---:B------:R-:W-:Y:S01]  /*0490*/  IMAD.IADD R19, R18.reuse, 0x1, R19 ;  /* 0x0000000112137824 */ /* 0x040fe200078e0213 */
[----:B------:R4:W-:Y:S01]  /*04a0*/  @!P3 STG.E desc[UR6][R6.64], RZ ;  /* 0x000000ff0600b986 */ /* 0x0009e2000c101906 */
[----:B---3--:R-:W-:Y:S01]  /*04b0*/  @!P4 IMAD.WIDE R2, R21, 0x4, R2 ;  /* 0x000000041502c825 */ /* 0x008fe200078e0202 */
[----:B------:R-:W-:-:S04]  /*04c0*/  IADD3 R21, PT, PT, R18, R21, RZ ;  /* 0x0000001512157210 */ /* 0x000fc80007ffe0ff */
[----:B------:R4:W-:Y:S01]  /*04d0*/  @!P4 STG.E desc[UR6][R2.64], RZ ;  /* 0x000000ff0200c986 */ /* 0x0009e2000c101906 */
[----:B------:R-:W-:Y:S05]  /*04e0*/  @P1 BRA `(.L_x_2) ;  /* 0xfffffffc00a41947 */ /* 0x000fea000383ffff */
.L_x_1:
[----:B------:R-:W-:Y:S05]  /*04f0*/  @!P0 BRA `(.L_x_0) ;  /* 0x0000000000608947 */ /* 0x000fea0003800000 */
[----:B------:R-:W-:Y:S02]  /*0500*/  ISETP.NE.AND P0, PT, R20, 0x1, PT ;  /* 0x000000011400780c */ /* 0x000fe40003f05270 */
[----:B------:R-:W-:-:S04]  /*0510*/  LOP3.LUT R14, R14, 0x1, RZ, 0xc0, !PT ;  /* 0x000000010e0e7812 */ /* 0x000fc800078ec0ff */
[----:B------:R-:W-:-:S07]  /*0520*/  ISETP.NE.U32.AND P2, PT, R14, 0x1, PT ;  /* 0x000000010e00780c */ /* 0x000fce0003f45070 */
[----:B------:R-:W-:Y:S06]  /*0530*/  @!P0 BRA `(.L_x_3) ;  /* 0x0000000000348947 */ /* 0x000fec0003800000 */
[----:B0---4-:R-:W-:Y:S01]  /*0540*/  IMAD R3, R0, R12, R11 ;  /* 0x0000000c00037224 */ /* 0x011fe200078e020b */
[----:B------:R-:W-:-:S03]  /*0550*/  IADD3 R12, PT, PT, R12, 0x2, RZ ;  /* 0x000000020c0c7810 */ /* 0x000fc60007ffe0ff */
[----:B------:R-:W-:Y:S02]  /*0560*/  IMAD.IADD R2, R0, 0x1, R3 ;  /* 0x0000000100027824 */ /* 0x000fe400078e0203 */
[-CC-:B-12---:R-:W-:Y:S02]  /*0570*/  IMAD R7, R3, R13.reuse, R10.reuse ;  /* 0x0000000d03077224 */ /* 0x186fe400078e020a */
[----:B------:R-:W-:-:S03]  /*0580*/  IMAD R9, R2, R13, R10 ;  /* 0x0000000d02097224 */ /* 0x000fc600078e020a */
[----:B------:R-:W-:Y:S02]  /*0590*/  ISETP.GT.AND P0, PT, R7, 0x7f, PT ;  /* 0x0000007f0700780c */ /* 0x000fe40003f04270 */
[----:B------:R-:W-:-:S11]  /*05a0*/  ISETP.GT.AND P1, PT, R9, 0x7f, PT ;  /* 0x0000007f0900780c */ /* 0x000fd60003f24270 */
[----:B------:R-:W0:Y:S08]  /*05b0*/  @!P0 LDC.64 R2, c[0x0][0x388] ;  /* 0x0000e200ff028b82 */ /* 0x000e300000000a00 */
[----:B------:R-:W1:Y:S01]  /*05c0*/  @!P1 LDC.64 R4, c[0x0][0x388] ;  /* 0x0000e200ff049b82 */ /* 0x000e620000000a00 */
[----:B0-----:R-:W-:-:S05]  /*05d0*/  @!P0 IMAD.WIDE R2, R7, 0x4, R2 ;  /* 0x0000000407028825 */ /* 0x001fca00078e0202 */
[----:B------:R3:W-:Y:S01]  /*05e0*/  @!P0 STG.E desc[UR6][R2.64], RZ ;  /* 0x000000ff02008986 */ /* 0x0007e2000c101906 */
[----:B-1----:R-:W-:-:S05]  /*05f0*/  @!P1 IMAD.WIDE R4, R9, 0x4, R4 ;  /* 0x0000000409049825 */ /* 0x002fca00078e0204 */
[----:B------:R3:W-:Y:S02]  /*0600*/  @!P1 STG.E desc[UR6][R4.64], RZ ;  /* 0x000000ff04009986 */ /* 0x0007e4000c101906 */
.L_x_3:
[----:B------:R-:W-:Y:S05]  /*0610*/  @!P2 BRA `(.L_x_0) ;  /* 0x000000000018a947 */ /* 0x000fea0003800000 */
[----:B0-----:R-:W-:-:S04]  /*0620*/  IMAD R0, R0, R12, R11 ;  /* 0x0000000c00007224 */ /* 0x001fc800078e020b */
[----:B-12---:R-:W-:-:S05]  /*0630*/  IMAD R13, R0, R13, R10 ;  /* 0x0000000d000d7224 */ /* 0x006fca00078e020a */
[----:B------:R-:W-:-:S13]  /*0640*/  ISETP.GT.AND P0, PT, R13, 0x7f, PT ;  /* 0x0000007f0d00780c */ /* 0x000fda0003f04270 */
[----:B---34-:R-:W0:Y:S02]  /*0650*/  @!P0 LDC.64 R2, c[0x0][0x388] ;  /* 0x0000e200ff028b82 */ /* 0x018e240000000a00 */
[----:B0-----:R-:W-:-:S05]  /*0660*/  @!P0 IMAD.WIDE R2, R13, 0x4, R2 ;  /* 0x000000040d028825 */ /* 0x001fca00078e0202 */
[----:B------:R0:W-:Y:S02]  /*0670*/  @!P0 STG.E desc[UR6][R2.64], RZ ;  /* 0x000000ff02008986 */ /* 0x0001e4000c101906 */
.L_x_0:
[----:B----4-:R-:W4:Y:S01]  /*0680*/  S2R R6, SR_TID.X ;  /* 0x0000000000067919 */ /* 0x010f220000002100 */
[----:B------:R-:W5:Y:S01]  /*0690*/  S2UR UR8, SR_CTAID.X ;  /* 0x00000000000879c3 */ /* 0x000f620000002500 */
[----:B------:R-:W2:Y:S01]  /*06a0*/  LDCU UR9, c[0x0][0x390] ;  /* 0x00007200ff0977ac */ /* 0x000ea20008000800 */
[----:B------:R-:W-:Y:S01]  /*06b0*/  BSSY.RECONVERGENT B0, `(.L_x_4) ;  /* 0x0000012000007945 */ /* 0x000fe20003800200 */
[----:B------:R-:W-:-:S05]  /*06c0*/  UMOV UR4, 0x400 ;  /* 0x0000040000047882 */ /* 0x000fca0000000000 */
[----:B0--3--:R-:W5:Y:S08]  /*06d0*/  LDC R3, c[0x0][0x360] ;  /* 0x0000d800ff037b82 */ /* 0x009f700000000800 */
[----:B------:R-:W0:Y:S01]  /*06e0*/  S2UR UR5, SR_CgaCtaId ;  /* 0x00000000000579c3 */ /* 0x000e220000008800 */
[----:B----4-:R-:W-:Y:S01]  /*06f0*/  ISETP.GT.U32.AND P0, PT, R6, 0x7f, PT ;  /* 0x0000007f0600780c */ /* 0x010fe20003f04070 */
[----:B-----5:R-:W-:-:S05]  /*0700*/  IMAD R3, R3, UR8, R6 ;  /* 0x0000000803037c24 */ /* 0x020fca000f8e0206 */
[----:B--2---:R-:W-:Y:S01]  /*0710*/  ISETP.GE.AND P1, PT, R3, UR9, PT ;  /* 0x0000000903007c0c */ /* 0x004fe2000bf26270 */
[----:B0-----:R-:W-:-:S06]  /*0720*/  ULEA UR4, UR5, UR4, 0x18 ;  /* 0x0000000405047291 */ /* 0x001fcc000f8ec0ff */
[----:B------:R-:W-:-:S05]  /*0730*/  LEA R0, R6, UR4, 0x2 ;  /* 0x0000000406007c11 */ /* 0x000fca000f8e10ff */
[----:B------:R0:W-:Y:S01]  /*0740*/  @!P0 STS [R0], RZ ;  /* 0x000000ff00008388 */ /* 0x0001e20000000800 */
[----:B------:R-:W-:Y:S06]  /*0750*/  BAR.SYNC.DEFER_BLOCKING 0x0 ;  /* 0x0000000000007b1d */ /* 0x000fec0000010000 */
[----:B------:R-:W-:Y:S05]  /*0760*/  @P1 BRA `(.L_x_5) ;  /* 0x0000000000181947 */ /* 0x000fea0003800000 */
[----:B------:R-:W2:Y:S02]  /*0770*/  LDCU.64 UR8, c[0x0][0x380] ;  /* 0x00007000ff0877ac */ /* 0x000ea40008000a00 */
[----:B--2---:R-:W-:-:S04]  /*0780*/  IADD3 R2, P1, PT, R3, UR8, RZ ;  /* 0x0000000803027c10 */ /* 0x004fc8000ff3e0ff */
[----:B------:R-:W-:-:S05]  /*0790*/  LEA.HI.X.SX32 R3, R3, UR9, 0x1, P1 ;  /* 0x0000000903037c11 */ /* 0x000fca00088f0eff */
[----:B------:R-:W2:Y:S02]  /*07a0*/  LDG.E.S8 R2, desc[UR6][R2.64] ;  /* 0x0000000602027981 */ /* 0x000ea4000c1e1300 */
[----:B--2---:R-:W-:-:S05]  /*07b0*/  LEA R4, R2, UR4, 0x2 ;  /* 0x0000000402047c11 */ /* 0x004fca000f8e10ff */
[----:B------:R2:W-:Y:S02]  /*07c0*/  ATOMS.POPC.INC.32 RZ, [R4+URZ] ;  /* 0x0000000004ff7f8c */ /* 0x0005e4000d8000ff */
.L_x_5:
[----:B------:R-:W-:Y:S05]  /*07d0*/  BSYNC.RECONVERGENT B0 ;  /* 0x0000000000007941 */ /* 0x000fea0003800200 */
.L_x_4:
[----:B------:R-:W-:Y:S06]  /*07e0*/  BAR.SYNC.DEFER_BLOCKING 0x0 ;  /* 0x0000000000007b1d */ /* 0x000fec0000010000 */
[----:B------:R-:W-:Y:S04]  /*07f0*/  BSSY.RECONVERGENT B0, `(.L_x_6) ;  /* 0x0000006000007945 */ /* 0x000fe80003800200 */
[----:B------:R-:W-:Y:S05]  /*0800*/  @P0 BRA `(.L_x_7) ;  /* 0x0000000000100947 */ /* 0x000fea0003800000 */
[----:B------:R-:W3:Y:S01]  /*0810*/  LDS R5, [R0] ;  /* 0x0000000000057984 */ /* 0x000ee20000000800 */
[----:B------:R-:W4:Y:S02]  /*0820*/  LDC.64 R2, c[0x0][0x388] ;  /* 0x0000e200ff027b82 */ /* 0x000f240000000a00 */
[----:B----4-:R-:W-:-:S05]  /*0830*/  IMAD.WIDE.U32 R2, R6, 0x4, R2 ;  /* 0x0000000406027825 */ /* 0x010fca00078e0002 */
[----:B---3--:R3:W-:Y:S02]  /*0840*/  REDG.E.ADD.STRONG.GPU desc[UR6][R2.64], R5 ;  /* 0x000000050200798e */ /* 0x0087e4000c12e106 */
.L_x_7:
[----:B------:R-:W-:Y:S05]  /*0850*/  BSYNC.RECONVERGENT B0 ;  /* 0x0000000000007941 */ /* 0x000fea0003800200 */
.L_x_6:
[----:B------:R-:W-:Y:S06]  /*0860*/  BAR.SYNC.DEFER_BLOCKING 0x0 ;  /* 0x0000000000007b1d */ /* 0x000fec0000010000 */
[----:B------:R-:W-:Y:S05]  /*0870*/  EXIT ;  /* 0x000000000000794d */ /* 0x000fea0003800000 */
.L_x_8:
[----:B------:R-:W-:-:S00]  /*0880*/  BRA `(.L_x_8) ;  /* 0xfffffffc00fc7947 */ /* 0x000fc0000383ffff */
[----:B------:R-:W-:-:S00]  /*0890*/  NOP ;  /* 0x0000000000007918 */ /* 0x000fc00000000000 */
        /* <DEDUP_REMOVED lines=14> */
.L_x_9:


//--------------------- .nv.shared._Z9histogramPcPii --------------------------
	.section	.nv.shared._Z9histogramPcPii,"aw",@nobits
	.sectionflags	@""
	.align	4
.nv.shared._Z9histogramPcPii:
	.zero		1536


//--------------------- .nv.shared.reserved.0     --------------------------
	.section	.nv.shared.reserved.0,"aw",@nobits
	.weak		__nv_reservedSMEM_offset_0_alias
	.size		__nv_reservedSMEM_offset_0_alias, 0, 64
	.other		__nv_reservedSMEM_offset_0_alias,@"STO_CUDA_RESERVED_SHARED STV_DEFAULT"
__nv_reservedSMEM_offset_0_alias:
	.zero		0
	.zero		64


//--------------------- .nv.constant0._Z9histogramPcPii --------------------------
	.section	.nv.constant0._Z9histogramPcPii,"a",@progbits
	.sectionflags	@""
	.align	4
.nv.constant0._Z9histogramPcPii:
	.zero		916


//--------------------- SYMBOLS --------------------------

	.type		.nv.reservedSmem.offset0,@object
	.size		.nv.reservedSmem.offset0,0x4
	.type		.nv.reservedSmem.cap,@object
	.size		.nv.reservedSmem.cap,0x4
